//
// Generated by NVIDIA NVVM Compiler
//
// Compiler Build ID: CL-36424714
// Cuda compilation tools, release 13.0, V13.0.88
// Based on NVVM 20.0.0
//

.version 9.0
.target sm_100
.address_size 64

	// .globl	_Z12mandelKernelffffPiiii

.visible .entry _Z12mandelKernelffffPiiii(
	.param .f32 _Z12mandelKernelffffPiiii_param_0,
	.param .f32 _Z12mandelKernelffffPiiii_param_1,
	.param .f32 _Z12mandelKernelffffPiiii_param_2,
	.param .f32 _Z12mandelKernelffffPiiii_param_3,
	.param .u64 .ptr .align 1 _Z12mandelKernelffffPiiii_param_4,
	.param .u32 _Z12mandelKernelffffPiiii_param_5,
	.param .u32 _Z12mandelKernelffffPiiii_param_6,
	.param .u32 _Z12mandelKernelffffPiiii_param_7
)
{
	.reg .pred 	%p<4>;
	.reg .b32 	%r<19>;
	.reg .b32 	%f<20>;
	.reg .b64 	%rd<5>;

	ld.param.f32 	%f9, [_Z12mandelKernelffffPiiii_param_0];
	ld.param.f32 	%f10, [_Z12mandelKernelffffPiiii_param_1];
	ld.param.f32 	%f11, [_Z12mandelKernelffffPiiii_param_2];
	ld.param.f32 	%f12, [_Z12mandelKernelffffPiiii_param_3];
	ld.param.u64 	%rd1, [_Z12mandelKernelffffPiiii_param_4];
	ld.param.u32 	%r5, [_Z12mandelKernelffffPiiii_param_5];
	ld.param.u32 	%r7, [_Z12mandelKernelffffPiiii_param_6];
	mov.u32 	%r8, %ctaid.x;
	mov.u32 	%r9, %ntid.x;
	mov.u32 	%r10, %tid.x;
	mad.lo.s32 	%r11, %r8, %r9, %r10;
	mov.u32 	%r12, %ctaid.y;
	mov.u32 	%r13, %ntid.y;
	mov.u32 	%r14, %tid.y;
	mad.lo.s32 	%r15, %r12, %r13, %r14;
	cvt.rn.f32.s32 	%f13, %r11;
	fma.rn.f32 	%f1, %f11, %f13, %f9;
	cvt.rn.f32.u32 	%f14, %r15;
	fma.rn.f32 	%f2, %f12, %f14, %f10;
	mad.lo.s32 	%r1, %r7, %r15, %r11;
	setp.lt.s32 	%p1, %r5, 1;
	mov.b32 	%r18, 0;
	@%p1 bra 	$L__BB0_4;
	mov.b32 	%r17, 0;
	mov.f32 	%f18, %f2;
	mov.f32 	%f19, %f1;
$L__BB0_2:
	mul.f32 	%f5, %f19, %f19;
	mul.f32 	%f6, %f18, %f18;
	add.f32 	%f15, %f5, %f6;
	setp.gt.f32 	%p2, %f15, 0f40800000;
	mov.u32 	%r18, %r17;
	@%p2 bra 	$L__BB0_4;
	sub.f32 	%f16, %f5, %f6;
	add.f32 	%f17, %f19, %f19;
	add.f32 	%f19, %f1, %f16;
	fma.rn.f32 	%f18, %f17, %f18, %f2;
	add.s32 	%r17, %r17, 1;
	setp.ne.s32 	%p3, %r17, %r5;
	mov.u32 	%r18, %r5;
	@%p3 bra 	$L__BB0_2;
$L__BB0_4:
	cvta.to.global.u64 	%rd2, %rd1;
	mul.wide.s32 	%rd3, %r1, 4;
	add.s64 	%rd4, %rd2, %rd3;
	st.global.u32 	[%rd4], %r18;
	ret;

}


// ===== COMPILED SASS (sm_100) =====

	.target	sm_100

	.elftype	@"ET_EXEC"


//--------------------- .note.nv.tkinfo           --------------------------
	.section	.note.nv.tkinfo,"",@"SHT_NOTE"
	.sectionflags	@"SHF_NOTE_NV_TKINFO"
	.tkinfo
        /*0018*/ 	.word	0x00000002
        /*0030*/ 	.string	""
        /*0030*/ 	.string	"ptxas"
        /*0030*/ 	.string	"Cuda compilation tools, release 13.0, V13.0.88"
        /*0030*/ 	.string	"Build cuda_13.0.r13.0/compiler.36424714_0"
        /*0030*/ 	.string	"-arch sm_100 -m 64 "



//--------------------- .note.nv.cuinfo           --------------------------
	.section	.note.nv.cuinfo,"",@"SHT_NOTE"
	.sectionflags	@"SHF_NOTE_NV_CUINFO"
        /*0018*/ 	.short	0x0002
        /*001a*/ 	.short	0x0064
        /*001c*/ 	.short	0x0082
	.zero		2


//--------------------- .nv.info                  --------------------------
	.section	.nv.info,"",@"SHT_CUDA_INFO"
	.align	4


	//----- nvinfo : EIATTR_REGCOUNT
	.align		4
        /*0000*/ 	.byte	0x04, 0x2f
        /*0002*/ 	.short	(.L_1 - .L_0)
	.align		4
.L_0:
        /*0004*/ 	.word	index@(_Z12mandelKernelffffPiiii)
        /*0008*/ 	.word	0x00000010


	//----- nvinfo : EIATTR_FRAME_SIZE
	.align		4
.L_1:
        /*000c*/ 	.byte	0x04, 0x11
        /*000e*/ 	.short	(.L_3 - .L_2)
	.align		4
.L_2:
        /*0010*/ 	.word	index@(_Z12mandelKernelffffPiiii)
        /*0014*/ 	.word	0x00000000


	//----- nvinfo : EIATTR_MIN_STACK_SIZE
	.align		4
.L_3:
        /*0018*/ 	.byte	0x04, 0x12
        /*001a*/ 	.short	(.L_5 - .L_4)
	.align		4
.L_4:
        /*001c*/ 	.word	index@(_Z12mandelKernelffffPiiii)
        /*0020*/ 	.word	0x00000000
.L_5:


//--------------------- .nv.compat                --------------------------
	.section	.nv.compat,"",@"SHT_CUDA_COMPAT_INFO"
	.align	4
        /*0000*/ 	.byte	0x02, 0x09, 0x00, 0x00, 0x02, 0x02, 0x01, 0x00, 0x02, 0x05, 0x05, 0x00, 0x03, 0x07, 0x01, 0x01
        /*0010*/ 	.byte	0x02, 0x03, 0x00, 0x00, 0x02, 0x06, 0x01, 0x00, 0x04, 0x0b, 0x08, 0x00, 0x01, 0x00, 0x00, 0x00
        /*0020*/ 	.byte	0x00, 0x00, 0x00, 0x00


//--------------------- .nv.info._Z12mandelKernelffffPiiii --------------------------
	.section	.nv.info._Z12mandelKernelffffPiiii,"",@"SHT_CUDA_INFO"
	.sectionflags	@""
	.align	4


	//----- nvinfo : EIATTR_CUDA_API_VERSION
	.align		4
        /*0000*/ 	.byte	0x04, 0x37
        /*0002*/ 	.short	(.L_7 - .L_6)
.L_6:
        /*0004*/ 	.word	0x00000082


	//----- nvinfo : EIATTR_KPARAM_INFO
	.align		4
.L_7:
        /*0008*/ 	.byte	0x04, 0x17
        /*000a*/ 	.short	(.L_9 - .L_8)
.L_8:
        /*000c*/ 	.word	0x00000000
        /*0010*/ 	.short	0x0007
        /*0012*/ 	.short	0x0020
        /*0014*/ 	.byte	0x00, 0xf0, 0x11, 0x00


	//----- nvinfo : EIATTR_KPARAM_INFO
	.align		4
.L_9:
        /*0018*/ 	.byte	0x04, 0x17
        /*001a*/ 	.short	(.L_11 - .L_10)
.L_10:
        /*001c*/ 	.word	0x00000000
        /*0020*/ 	.short	0x0006
        /*0022*/ 	.short	0x001c
        /*0024*/ 	.byte	0x00, 0xf0, 0x11, 0x00


	//----- nvinfo : EIATTR_KPARAM_INFO
	.align		4
.L_11:
        /*0028*/ 	.byte	0x04, 0x17
        /*002a*/ 	.short	(.L_13 - .L_12)
.L_12:
        /*002c*/ 	.word	0x00000000
        /*0030*/ 	.short	0x0005
        /*0032*/ 	.short	0x0018
        /*0034*/ 	.byte	0x00, 0xf0, 0x11, 0x00


	//----- nvinfo : EIATTR_KPARAM_INFO
	.align		4
.L_13:
        /*0038*/ 	.byte	0x04, 0x17
        /*003a*/ 	.short	(.L_15 - .L_14)
.L_14:
        /*003c*/ 	.word	0x00000000
        /*0040*/ 	.short	0x0004
        /*0042*/ 	.short	0x0010
        /*0044*/ 	.byte	0x00, 0xf5, 0x21, 0x00


	//----- nvinfo : EIATTR_KPARAM_INFO
	.align		4
.L_15:
        /*0048*/ 	.byte	0x04, 0x17
        /*004a*/ 	.short	(.L_17 - .L_16)
.L_16:
        /*004c*/ 	.word	0x00000000
        /*0050*/ 	.short	0x0003
        /*0052*/ 	.short	0x000c
        /*0054*/ 	.byte	0x00, 0xf0, 0x11, 0x00


	//----- nvinfo : EIATTR_KPARAM_INFO
	.align		4
.L_17:
        /*0058*/ 	.byte	0x04, 0x17
        /*005a*/ 	.short	(.L_19 - .L_18)
.L_18:
        /*005c*/ 	.word	0x00000000
        /*0060*/ 	.short	0x0002
        /*0062*/ 	.short	0x0008
        /*0064*/ 	.byte	0x00, 0xf0, 0x11, 0x00


	//----- nvinfo : EIATTR_KPARAM_INFO
	.align		4
.L_19:
        /*0068*/ 	.byte	0x04, 0x17
        /*006a*/ 	.short	(.L_21 - .L_20)
.L_20:
        /*006c*/ 	.word	0x00000000
        /*0070*/ 	.short	0x0001
        /*0072*/ 	.short	0x0004
        /*0074*/ 	.byte	0x00, 0xf0, 0x11, 0x00


	//----- nvinfo : EIATTR_KPARAM_INFO
	.align		4
.L_21:
        /*0078*/ 	.byte	0x04, 0x17
        /*007a*/ 	.short	(.L_23 - .L_22)
.L_22:
        /*007c*/ 	.word	0x00000000
        /*0080*/ 	.short	0x0000
        /*0082*/ 	.short	0x0000
        /*0084*/ 	.byte	0x00, 0xf0, 0x11, 0x00


	//----- nvinfo : EIATTR_SPARSE_MMA_MASK
	.align		4
.L_23:
        /*0088*/ 	.byte	0x03, 0x50
        /*008a*/ 	.short	0x0000


	//----- nvinfo : EIATTR_MAXREG_COUNT
	.align		4
        /*008c*/ 	.byte	0x03, 0x1b
        /*008e*/ 	.short	0x00ff


	//----- nvinfo : EIATTR_MERCURY_ISA_VERSION
	.align		4
        /*0090*/ 	.byte	0x03, 0x5f
        /*0092*/ 	.short	0x0101


	//----- nvinfo : EIATTR_VRC_CTA_INIT_COUNT
	.align		4
        /*0094*/ 	.byte	0x02, 0x4a
	.zero		1
	.zero		1


	//----- nvinfo : EIATTR_EXIT_INSTR_OFFSETS
	.align		4
        /*0098*/ 	.byte	0x04, 0x1c
        /*009a*/ 	.short	(.L_25 - .L_24)


	//   ....[0]....
.L_24:
        /*009c*/ 	.word	0x000002c0


	//----- nvinfo : EIATTR_CRS_STACK_SIZE
	.align		4
.L_25:
        /*00a0*/ 	.byte	0x04, 0x1e
        /*00a2*/ 	.short	(.L_27 - .L_26)
.L_26:
        /*00a4*/ 	.word	0x00000000


	//----- nvinfo : EIATTR_CBANK_PARAM_SIZE
	.align		4
.L_27:
        /*00a8*/ 	.byte	0x03, 0x19
        /*00aa*/ 	.short	0x0024


	//----- nvinfo : EIATTR_PARAM_CBANK
	.align		4
        /*00ac*/ 	.byte	0x04, 0x0a
        /*00ae*/ 	.short	(.L_29 - .L_28)
	.align		4
.L_28:
        /*00b0*/ 	.word	index@(.nv.constant0._Z12mandelKernelffffPiiii)
        /*00b4*/ 	.short	0x0380
        /*00b6*/ 	.short	0x0024


	//----- nvinfo : EIATTR_SW_WAR
	.align		4
.L_29:
        /*00b8*/ 	.byte	0x04, 0x36
        /*00ba*/ 	.short	(.L_31 - .L_30)
.L_30:
        /*00bc*/ 	.word	0x00000008
.L_31:


//--------------------- .nv.callgraph             --------------------------
	.section	.nv.callgraph,"",@"SHT_CUDA_CALLGRAPH"
	.align	4
	.sectionentsize	8
	.align		4
        /*0000*/ 	.word	0x00000000
	.align		4
        /*0004*/ 	.word	0xffffffff
	.align		4
        /*0008*/ 	.word	0x00000000
	.align		4
        /*000c*/ 	.word	0xfffffffe
	.align		4
        /*0010*/ 	.word	0x00000000
	.align		4
        /*0014*/ 	.word	0xfffffffd
	.align		4
        /*0018*/ 	.word	0x00000000
	.align		4
        /*001c*/ 	.word	0xfffffffc


//--------------------- .text._Z12mandelKernelffffPiiii --------------------------
	.section	.text._Z12mandelKernelffffPiiii,"ax",@progbits
	.align	128
        .global         _Z12mandelKernelffffPiiii
        .type           _Z12mandelKernelffffPiiii,@function
        .size           _Z12mandelKernelffffPiiii,(.L_x_4 - _Z12mandelKernelffffPiiii)
        .other          _Z12mandelKernelffffPiiii,@"STO_CUDA_ENTRY STV_DEFAULT"
_Z12mandelKernelffffPiiii:
.text._Z12mandelKernelffffPiiii:
[----:B------:R-:W-:Y:S01]  /*0000*/  LDC R1, c[0x0][0x37c] ;  /* 0x0000df00ff017b82 */ /* 0x000fe20000000800 */
[----:B------:R-:W0:Y:S07]  /*0010*/  S2R R3, SR_TID.X ;  /* 0x0000000000037919 */ /* 0x000e2e0000002100 */
[----:B------:R-:W0:Y:S01]  /*0020*/  S2UR UR4, SR_CTAID.X ;  /* 0x00000000000479c3 */ /* 0x000e220000002500 */
[----:B------:R-:W1:Y:S01]  /*0030*/  LDCU.64 UR6, c[0x0][0x398] ;  /* 0x00007300ff0677ac */ /* 0x000e620008000a00 */
[----:B------:R-:W2:Y:S06]  /*0040*/  S2R R5, SR_TID.Y ;  /* 0x0000000000057919 */ /* 0x000eac0000002200 */
[----:B------:R-:W0:Y:S08]  /*0050*/  LDC R0, c[0x0][0x360] ;  /* 0x0000d800ff007b82 */ /* 0x000e300000000800 */
[----:B------:R-:W2:Y:S01]  /*0060*/  S2UR UR5, SR_CTAID.Y ;  /* 0x00000000000579c3 */ /* 0x000ea20000002600 */
[----:B-1----:R-:W-:-:S07]  /*0070*/  UISETP.GE.AND UP0, UPT, UR6, 0x1, UPT ;  /* 0x000000010600788c */ /* 0x002fce000bf06270 */
[----:B------:R-:W2:Y:S08]  /*0080*/  LDC R2, c[0x0][0x364] ;  /* 0x0000d900ff027b82 */ /* 0x000eb00000000800 */
[----:B------:R-:W1:Y:S01]  /*0090*/  LDC.64 R10, c[0x0][0x380] ;  /* 0x0000e000ff0a7b82 */ /* 0x000e620000000a00 */
[----:B0-----:R-:W-:-:S07]  /*00a0*/  IMAD R0, R0, UR4, R3 ;  /* 0x0000000400007c24 */ /* 0x001fce000f8e0203 */
[----:B------:R-:W1:Y:S01]  /*00b0*/  LDC.64 R8, c[0x0][0x388] ;  /* 0x0000e200ff087b82 */ /* 0x000e620000000a00 */
[----:B--2---:R-:W-:Y:S01]  /*00c0*/  IMAD R3, R2, UR5, R5 ;  /* 0x0000000502037c24 */ /* 0x004fe2000f8e0205 */
[----:B------:R-:W-:Y:S01]  /*00d0*/  I2FP.F32.S32 R5, R0 ;  /* 0x0000000000057245 */ /* 0x000fe20000201400 */
[----:B------:R-:W0:Y:S02]  /*00e0*/  LDCU.64 UR4, c[0x0][0x358] ;  /* 0x00006b00ff0477ac */ /* 0x000e240008000a00 */
[----:B------:R-:W-:Y:S01]  /*00f0*/  IMAD R7, R3, UR7, R0 ;  /* 0x0000000703077c24 */ /* 0x000fe2000f8e0200 */
[----:B------:R-:W-:-:S05]  /*0100*/  I2FP.F32.U32 R2, R3 ;  /* 0x0000000300027245 */ /* 0x000fca0000201000 */
[----:B-1----:R-:W-:Y:S01]  /*0110*/  FFMA R2, R2, R9, R11 ;  /* 0x0000000902027223 */ /* 0x002fe2000000000b */
[----:B------:R-:W-:Y:S02]  /*0120*/  HFMA2 R9, -RZ, RZ, 0, 0 ;  /* 0x00000000ff097431 */ /* 0x000fe400000001ff */
[----:B------:R-:W-:Y:S01]  /*0130*/  FFMA R5, R5, R8, R10 ;  /* 0x0000000805057223 */ /* 0x000fe2000000000a */
[----:B0-----:R-:W-:Y:S06]  /*0140*/  BRA.U !UP0, `(.L_x_0) ;  /* 0x0000000108507547 */ /* 0x001fec000b800000 */
[----:B------:R-:W-:Y:S01]  /*0150*/  BSSY.RECONVERGENT B0, `(.L_x_0) ;  /* 0x0000013000007945 */ /* 0x000fe20003800200 */
[----:B------:R-:W-:Y:S01]  /*0160*/  MOV R9, RZ ;  /* 0x000000ff00097202 */ /* 0x000fe20000000f00 */
[----:B------:R-:W0:Y:S01]  /*0170*/  LDCU UR6, c[0x0][0x398] ;  /* 0x00007300ff0677ac */ /* 0x000e220008000800 */
[----:B------:R-:W-:Y:S02]  /*0180*/  MOV R3, R2 ;  /* 0x0000000200037202 */ /* 0x000fe40000000f00 */
[----:B------:R-:W-:Y:S01]  /*0190*/  MOV R0, R5 ;  /* 0x0000000500007202 */ /* 0x000fe20000000f00 */
[----:B------:R-:W1:Y:S06]  /*01a0*/  LDCU UR7, c[0x0][0x398] ;  /* 0x00007300ff0777ac */ /* 0x000e6c0008000800 */
.L_x_2:
[----:B------:R-:W-:Y:S01]  /*01b0*/  FMUL R4, R0, R0 ;  /* 0x0000000000047220 */ /* 0x000fe20000400000 */
[----:B------:R-:W-:-:S04]  /*01c0*/  FMUL R13, R3, R3 ;  /* 0x00000003030d7220 */ /* 0x000fc80000400000 */
[----:B------:R-:W-:-:S05]  /*01d0*/  FADD R6, R4, R13 ;  /* 0x0000000d04067221 */ /* 0x000fca0000000000 */
[----:B------:R-:W-:-:S13]  /*01e0*/  FSETP.GT.AND P0, PT, R6, 4, PT ;  /* 0x408000000600780b */ /* 0x000fda0003f04000 */
[----:B------:R-:W-:Y:S05]  /*01f0*/  @P0 BRA `(.L_x_1) ;  /* 0x0000000000200947 */ /* 0x000fea0003800000 */
[----:B------:R-:W-:Y:S01]  /*0200*/  IADD3 R9, PT, PT, R9, 0x1, RZ ;  /* 0x0000000109097810 */ /* 0x000fe20007ffe0ff */
[----:B------:R-:W-:Y:S01]  /*0210*/  FADD R11, R0, R0 ;  /* 0x00000000000b7221 */ /* 0x000fe20000000000 */
[----:B------:R-:W-:Y:S02]  /*0220*/  FADD R0, R4, -R13 ;  /* 0x8000000d04007221 */ /* 0x000fe40000000000 */
[----:B-1----:R-:W-:Y:S01]  /*0230*/  ISETP.NE.AND P0, PT, R9, UR7, PT ;  /* 0x0000000709007c0c */ /* 0x002fe2000bf05270 */
[----:B------:R-:W-:Y:S01]  /*0240*/  FFMA R3, R11, R3, R2 ;  /* 0x000000030b037223 */ /* 0x000fe20000000002 */
[----:B------:R-:W-:-:S11]  /*0250*/  FADD R0, R5, R0 ;  /* 0x0000000005007221 */ /* 0x000fd60000000000 */
[----:B------:R-:W-:Y:S05]  /*0260*/  @P0 BRA `(.L_x_2) ;  /* 0xfffffffc00d00947 */ /* 0x000fea000383ffff */
[----:B0-----:R-:W-:-:S07]  /*0270*/  MOV R9, UR6 ;  /* 0x0000000600097c02 */ /* 0x001fce0008000f00 */
.L_x_1:
[----:B01----:R-:W-:Y:S05]  /*0280*/  BSYNC.RECONVERGENT B0 ;  /* 0x0000000000007941 */ /* 0x003fea0003800200 */
.L_x_0:
[----:B------:R-:W0:Y:S02]  /*0290*/  LDC.64 R2, c[0x0][0x390] ;  /* 0x0000e400ff027b82 */ /* 0x000e240000000a00 */
[----:B0-----:R-:W-:-:S05]  /*02a0*/  IMAD.WIDE R2, R7, 0x4, R2 ;  /* 0x0000000407027825 */ /* 0x001fca00078e0202 */
[----:B------:R-:W-:Y:S01]  /*02b0*/  STG.E desc[UR4][R2.64], R9 ;  /* 0x0000000902007986 */ /* 0x000fe2000c101904 */
[----:B------:R-:W-:Y:S05]  /*02c0*/  EXIT ;  /* 0x000000000000794d */ /* 0x000fea0003800000 */
.L_x_3:
[----:B------:R-:W-:-:S00]  /*02d0*/  BRA `(.L_x_3) ;  /* 0xfffffffc00fc7947 */ /* 0x000fc0000383ffff */
[----:B------:R-:W-:-:S00]  /*02e0*/  NOP ;  /* 0x0000000000007918 */ /* 0x000fc00000000000 */
        /* <DEDUP_REMOVED lines=9> */
.L_x_4:


//--------------------- .nv.shared.reserved.0     --------------------------
	.section	.nv.shared.reserved.0,"aw",@nobits
	.weak		__nv_reservedSMEM_offset_0_alias
	.size		__nv_reservedSMEM_offset_0_alias, 0, 64
	.other		__nv_reservedSMEM_offset_0_alias,@"STO_CUDA_RESERVED_SHARED STV_DEFAULT"
__nv_reservedSMEM_offset_0_alias:
	.zero		0
	.zero		64


//--------------------- .nv.constant0._Z12mandelKernelffffPiiii --------------------------
	.section	.nv.constant0._Z12mandelKernelffffPiiii,"a",@progbits
	.sectionflags	@""
	.align	4
.nv.constant0._Z12mandelKernelffffPiiii:
	.zero		932


//--------------------- SYMBOLS --------------------------

	.type		.nv.reservedSmem.offset0,@object
	.size		.nv.reservedSmem.offset0,0x4
